	.headerflags	@"EF_CUDA_TEXMODE_UNIFIED EF_CUDA_64BIT_ADDRESS EF_CUDA_ACCELERATORS EF_CUDA_SM90 EF_CUDA_VIRTUAL_SM(EF_CUDA_SM90)"
	.elftype	@"ET_EXEC"


//--------------------- .nv.info                  --------------------------
	.section	.nv.info,"",@"SHT_CUDA_INFO"
	.align	4


	//----- nvinfo : EIATTR_REGCOUNT
	.align		4
        /*0000*/ 	.byte	0x04, 0x2f
        /*0002*/ 	.short	(.L_3 - .L_2)
	.align		4
.L_2:
        /*0004*/ 	.word	index@(triton_poi_fused__native_batch_norm_legit_no_training_cat_relu_55)
        /*0008*/ 	.word	0x0000001c


	//----- nvinfo : EIATTR_MIN_STACK_SIZE
	.align		4
.L_3:
        /*000c*/ 	.byte	0x04, 0x12
        /*000e*/ 	.short	(.L_5 - .L_4)
	.align		4
.L_4:
        /*0010*/ 	.word	index@(triton_poi_fused__native_batch_norm_legit_no_training_cat_relu_55)
        /*0014*/ 	.word	0x00000000


	//----- nvinfo : EIATTR_FRAME_SIZE
	.align		4
.L_5:
        /*0018*/ 	.byte	0x04, 0x11
        /*001a*/ 	.short	(.L_7 - .L_6)
	.align		4
.L_6:
        /*001c*/ 	.word	index@(triton_poi_fused__native_batch_norm_legit_no_training_cat_relu_55)
        /*0020*/ 	.word	0x00000000


	//----- nvinfo : EIATTR_MIN_STACK_SIZE
	.align		4
.L_7:
        /*0024*/ 	.byte	0x04, 0x12
        /*0026*/ 	.short	(.L_9 - .L_8)
	.align		4
.L_8:
        /*0028*/ 	.word	index@(triton_poi_fused__native_batch_norm_legit_no_training_cat_relu_55)
        /*002c*/ 	.word	0x00000000
.L_9:


//--------------------- .nv.info.triton_poi_fused__native_batch_norm_legit_no_training_cat_relu_55 --------------------------
	.section	.nv.info.triton_poi_fused__native_batch_norm_legit_no_training_cat_relu_55,"",@"SHT_CUDA_INFO"
	.sectionflags	@""
	.align	4


	//----- nvinfo : EIATTR_CUDA_API_VERSION
	.align		4
        /*0000*/ 	.byte	0x04, 0x37
        /*0002*/ 	.short	(.L_11 - .L_10)
.L_10:
        /*0004*/ 	.word	0x0000007c


	//----- nvinfo : EIATTR_KPARAM_INFO
	.align		4
.L_11:
        /*0008*/ 	.byte	0x04, 0x17
        /*000a*/ 	.short	(.L_13 - .L_12)
.L_12:
        /*000c*/ 	.word	0x00000000
        /*0010*/ 	.short	0x0008
        /*0012*/ 	.short	0x0040
        /*0014*/ 	.byte	0x00, 0xf0, 0x11, 0x00


	//----- nvinfo : EIATTR_KPARAM_INFO
	.align		4
.L_13:
        /*0018*/ 	.byte	0x04, 0x17
        /*001a*/ 	.short	(.L_15 - .L_14)
.L_14:
        /*001c*/ 	.word	0x00000000
        /*0020*/ 	.short	0x0007
        /*0022*/ 	.short	0x0038
        /*0024*/ 	.byte	0x00, 0xf4, 0x21, 0x00


	//----- nvinfo : EIATTR_KPARAM_INFO
	.align		4
.L_15:
        /*0028*/ 	.byte	0x04, 0x17
        /*002a*/ 	.short	(.L_17 - .L_16)
.L_16:
        /*002c*/ 	.word	0x00000000
        /*0030*/ 	.short	0x0006
        /*0032*/ 	.short	0x0030
        /*0034*/ 	.byte	0x00, 0xf4, 0x21, 0x00


	//----- nvinfo : EIATTR_KPARAM_INFO
	.align		4
.L_17:
        /*0038*/ 	.byte	0x04, 0x17
        /*003a*/ 	.short	(.L_19 - .L_18)
.L_18:
        /*003c*/ 	.word	0x00000000
        /*0040*/ 	.short	0x0005
        /*0042*/ 	.short	0x0028
        /*0044*/ 	.byte	0x00, 0xf4, 0x21, 0x00


	//----- nvinfo : EIATTR_KPARAM_INFO
	.align		4
.L_19:
        /*0048*/ 	.byte	0x04, 0x17
        /*004a*/ 	.short	(.L_21 - .L_20)
.L_20:
        /*004c*/ 	.word	0x00000000
        /*0050*/ 	.short	0x0004
        /*0052*/ 	.short	0x0020
        /*0054*/ 	.byte	0x00, 0xf4, 0x21, 0x00


	//----- nvinfo : EIATTR_KPARAM_INFO
	.align		4
.L_21:
        /*0058*/ 	.byte	0x04, 0x17
        /*005a*/ 	.short	(.L_23 - .L_22)
.L_22:
        /*005c*/ 	.word	0x00000000
        /*0060*/ 	.short	0x0003
        /*0062*/ 	.short	0x0018
        /*0064*/ 	.byte	0x00, 0xf4, 0x21, 0x00


	//----- nvinfo : EIATTR_KPARAM_INFO
	.align		4
.L_23:
        /*0068*/ 	.byte	0x04, 0x17
        /*006a*/ 	.short	(.L_25 - .L_24)
.L_24:
        /*006c*/ 	.word	0x00000000
        /*0070*/ 	.short	0x0002
        /*0072*/ 	.short	0x0010
        /*0074*/ 	.byte	0x00, 0xf4, 0x21, 0x00


	//----- nvinfo : EIATTR_KPARAM_INFO
	.align		4
.L_25:
        /*0078*/ 	.byte	0x04, 0x17
        /*007a*/ 	.short	(.L_27 - .L_26)
.L_26:
        /*007c*/ 	.word	0x00000000
        /*0080*/ 	.short	0x0001
        /*0082*/ 	.short	0x0008
        /*0084*/ 	.byte	0x00, 0xf4, 0x21, 0x00


	//----- nvinfo : EIATTR_KPARAM_INFO
	.align		4
.L_27:
        /*0088*/ 	.byte	0x04, 0x17
        /*008a*/ 	.short	(.L_29 - .L_28)
.L_28:
        /*008c*/ 	.word	0x00000000
        /*0090*/ 	.short	0x0000
        /*0092*/ 	.short	0x0000
        /*0094*/ 	.byte	0x00, 0xf4, 0x21, 0x00


	//----- nvinfo : EIATTR_SPARSE_MMA_MASK
	.align		4
.L_29:
        /*0098*/ 	.byte	0x03, 0x50
        /*009a*/ 	.short	0x0000


	//----- nvinfo : EIATTR_MAXREG_COUNT
	.align		4
        /*009c*/ 	.byte	0x03, 0x1b
        /*009e*/ 	.short	0x00ff


	//----- nvinfo : EIATTR_EXIT_INSTR_OFFSETS
	.align		4
        /*00a0*/ 	.byte	0x04, 0x1c
        /*00a2*/ 	.short	(.L_31 - .L_30)


	//   ....[0]....
.L_30:
        /*00a4*/ 	.word	0x00000680


	//   ....[1]....
        /*00a8*/ 	.word	0x000006a0


	//----- nvinfo : EIATTR_REQNTID
	.align		4
.L_31:
        /*00ac*/ 	.byte	0x04, 0x10
        /*00ae*/ 	.short	(.L_33 - .L_32)
.L_32:
        /*00b0*/ 	.word	0x00000080
        /*00b4*/ 	.word	0x00000001
        /*00b8*/ 	.word	0x00000001


	//----- nvinfo : EIATTR_CBANK_PARAM_SIZE
	.align		4
.L_33:
        /*00bc*/ 	.byte	0x03, 0x19
        /*00be*/ 	.short	0x0044


	//----- nvinfo : EIATTR_PARAM_CBANK
	.align		4
        /*00c0*/ 	.byte	0x04, 0x0a
        /*00c2*/ 	.short	(.L_35 - .L_34)
	.align		4
.L_34:
        /*00c4*/ 	.word	index@(.nv.constant0.triton_poi_fused__native_batch_norm_legit_no_training_cat_relu_55)
        /*00c8*/ 	.short	0x0210
        /*00ca*/ 	.short	0x0044


	//----- nvinfo : EIATTR_SW_WAR
	.align		4
.L_35:
        /*00cc*/ 	.byte	0x04, 0x36
        /*00ce*/ 	.short	(.L_37 - .L_36)
.L_36:
        /*00d0*/ 	.word	0x00000008
.L_37:


//--------------------- .nv.callgraph             --------------------------
	.section	.nv.callgraph,"",@"SHT_CUDA_CALLGRAPH"
	.align	4
	.sectionentsize	8
	.align		4
        /*0000*/ 	.word	0x00000000
	.align		4
        /*0004*/ 	.word	0xffffffff
	.align		4
        /*0008*/ 	.word	0x00000000
	.align		4
        /*000c*/ 	.word	0xfffffffe
	.align		4
        /*0010*/ 	.word	0x00000000
	.align		4
        /*0014*/ 	.word	0xfffffffd
	.align		4
        /*0018*/ 	.word	0x00000000
	.align		4
        /*001c*/ 	.word	0xfffffffc


//--------------------- .nv.constant4             --------------------------
	.section	.nv.constant4,"a",@progbits
	.align	8
	.align		8
.nv.constant4:
        /*0000*/ 	.dword	_$_str
	.align		8
        /*0008*/ 	.dword	_$_str_$_2


//--------------------- .text.triton_poi_fused__native_batch_norm_legit_no_training_cat_relu_55 --------------------------
	.section	.text.triton_poi_fused__native_batch_norm_legit_no_training_cat_relu_55,"ax",@progbits
	.align	128
        .global         triton_poi_fused__native_batch_norm_legit_no_training_cat_relu_55
        .type           triton_poi_fused__native_batch_norm_legit_no_training_cat_relu_55,@function
        .size           triton_poi_fused__native_batch_norm_legit_no_training_cat_relu_55,(.L_x_1 - triton_poi_fused__native_batch_norm_legit_no_training_cat_relu_55)
        .other          triton_poi_fused__native_batch_norm_legit_no_training_cat_relu_55,@"STO_CUDA_ENTRY STV_DEFAULT"
triton_poi_fused__native_batch_norm_legit_no_training_cat_relu_55:
.text.triton_poi_fused__native_batch_norm_legit_no_training_cat_relu_55:
[----:B------:R-:W0:Y:S01]  /*0000*/  LDC R1, c[0x0][0x28] ;  /* 0x00000a00ff017b82 */ /* 0x000e220000000800 */
[----:B------:R-:W1:Y:S07]  /*0010*/  S2R R0, SR_TID.X ;  /* 0x0000000000007919 */ /* 0x000e6e0000002100 */
[----:B------:R-:W2:Y:S01]  /*0020*/  LDC.64 R4, c[0x0][0x228] ;  /* 0x00008a00ff047b82 */ /* 0x000ea20000000a00 */
[----:B------:R-:W-:Y:S01]  /*0030*/  IMAD.MOV.U32 R6, RZ, RZ, RZ ;  /* 0x000000ffff067224 */ /* 0x000fe200078e00ff */
[----:B------:R-:W-:Y:S01]  /*0040*/  ULDC.64 UR4, c[0x0][0x208] ;  /* 0x0000820000047ab9 */ /* 0x000fe20000000a00 */
[----:B------:R-:W3:Y:S01]  /*0050*/  S2R R3, SR_CTAID.X ;  /* 0x0000000000037919 */ /* 0x000ee20000002500 */
[----:B------:R-:W-:Y:S01]  /*0060*/  HFMA2.MMA R10, -RZ, RZ, 0, 0 ;  /* 0x00000000ff0a7435 */ /* 0x000fe200000001ff */
[----:B------:R-:W-:-:S03]  /*0070*/  ULDC.64 UR6, c[0x0][0x218] ;  /* 0x0000860000067ab9 */ /* 0x000fc60000000a00 */
[----:B------:R-:W4:Y:S01]  /*0080*/  LDC.64 R14, c[0x0][0x220] ;  /* 0x00008800ff0e7b82 */ /* 0x000f220000000a00 */
[----:B-1----:R-:W-:-:S05]  /*0090*/  IMAD.SHL.U32 R0, R0, 0x2, RZ ;  /* 0x0000000200007824 */ /* 0x002fca00078e00ff */
[----:B------:R-:W-:-:S05]  /*00a0*/  LOP3.LUT R0, R0, 0xfe, RZ, 0xc0, !PT ;  /* 0x000000fe00007812 */ /* 0x000fca00078ec0ff */
[----:B---3--:R-:W-:-:S05]  /*00b0*/  IMAD R0, R3, 0x100, R0 ;  /* 0x0000010003007824 */ /* 0x008fca00078e0200 */
[----:B------:R-:W-:Y:S02]  /*00c0*/  SHF.R.S32.HI R3, RZ, 0x1f, R0 ;  /* 0x0000001fff037819 */ /* 0x000fe40000011400 */
[----:B------:R-:W-:Y:S02]  /*00d0*/  ISETP.GE.AND P0, PT, R0, 0xf50, PT ;  /* 0x00000f500000780c */ /* 0x000fe40003f06270 */
[----:B------:R-:W-:-:S04]  /*00e0*/  LEA.HI R3, R3, R0, RZ, 0x2 ;  /* 0x0000000003037211 */ /* 0x000fc800078f10ff */
[----:B------:R-:W-:-:S05]  /*00f0*/  SHF.R.S32.HI R11, RZ, 0x2, R3 ;  /* 0x00000002ff0b7819 */ /* 0x000fca0000011403 */
[----:B------:R-:W-:-:S05]  /*0100*/  IMAD.HI R2, R11, 0x42df9bb1, RZ ;  /* 0x42df9bb10b027827 */ /* 0x000fca00078e02ff */
[----:B------:R-:W-:-:S04]  /*0110*/  SHF.R.U32.HI R7, RZ, 0x1f, R2 ;  /* 0x0000001fff077819 */ /* 0x000fc80000011602 */
[----:B------:R-:W-:-:S05]  /*0120*/  LEA.HI.SX32 R2, R2, R7, 0x1a ;  /* 0x0000000702027211 */ /* 0x000fca00078fd2ff */
[----:B------:R-:W-:-:S04]  /*0130*/  IMAD R11, R2, -0xf5, R11 ;  /* 0xffffff0b020b7824 */ /* 0x000fc800078e020b */
[----:B--2---:R-:W-:-:S05]  /*0140*/  IMAD.WIDE R4, R11, 0x4, R4 ;  /* 0x000000040b047825 */ /* 0x004fca00078e0204 */
[----:B------:R-:W2:Y:S01]  /*0150*/  @!P0 LDG.E.EL R6, desc[UR4][R4.64] ;  /* 0x0000000404068981 */ /* 0x000ea2000c2e1900 */
[----:B------:R-:W-:-:S03]  /*0160*/  IMAD.HI R2, R0, 0x42df9bb1, RZ ;  /* 0x42df9bb100027827 */ /* 0x000fc600078e02ff */
[----:B------:R1:W3:Y:S01]  /*0170*/  @!P0 LDG.E.EL R10, desc[UR4][R4.64] ;  /* 0x00000004040a8981 */ /* 0x0002e2000c2e1900 */
[----:B------:R-:W-:Y:S01]  /*0180*/  IMAD.SHL.U32 R8, R11, 0x4, RZ ;  /* 0x000000040b087824 */ /* 0x000fe200078e00ff */
[----:B------:R-:W-:-:S04]  /*0190*/  SHF.R.U32.HI R7, RZ, 0x1f, R2 ;  /* 0x0000001fff077819 */ /* 0x000fc80000011602 */
[----:B------:R-:W-:Y:S02]  /*01a0*/  LEA.HI.SX32 R17, R2, R7, 0x18 ;  /* 0x0000000702117211 */ /* 0x000fe400078fc2ff */
[----:B------:R-:W-:Y:S02]  /*01b0*/  LOP3.LUT R7, R3, 0xfffffffc, RZ, 0xc0, !PT ;  /* 0xfffffffc03077812 */ /* 0x000fe400078ec0ff */
[----:B------:R-:W5:Y:S01]  /*01c0*/  LDC.64 R2, c[0x0][0x210] ;  /* 0x00008400ff027b82 */ /* 0x000f620000000a00 */
[C---:B------:R-:W-:Y:S02]  /*01d0*/  IMAD R9, R17.reuse, 0x30, RZ ;  /* 0x0000003011097824 */ /* 0x040fe400078e02ff */
[----:B------:R-:W-:Y:S02]  /*01e0*/  IMAD.IADD R7, R0, 0x1, -R7 ;  /* 0x0000000100077824 */ /* 0x000fe400078e0a07 */
[----:B-1----:R-:W-:Y:S01]  /*01f0*/  IMAD R4, R17, -0x3d4, R0 ;  /* 0xfffffc2c11047824 */ /* 0x002fe200078e0200 */
[----:B------:R-:W-:-:S02]  /*0200*/  SHF.R.S32.HI R13, RZ, 0x1f, R9 ;  /* 0x0000001fff0d7819 */ /* 0x000fc40000011409 */
[----:B------:R-:W-:Y:S01]  /*0210*/  IADD3 R18, P1, P2, R8, R7, R9 ;  /* 0x0000000708127210 */ /* 0x000fe20007a3e009 */
[----:B------:R-:W-:Y:S01]  /*0220*/  IMAD R25, R17, 0x3a4, R4 ;  /* 0x000003a411197824 */ /* 0x000fe200078e0204 */
[----:B------:R-:W-:Y:S02]  /*0230*/  SHF.R.S32.HI R8, RZ, 0x1f, R8 ;  /* 0x0000001fff087819 */ /* 0x000fe40000011408 */
[----:B------:R-:W-:Y:S02]  /*0240*/  CS2R R4, SRZ ;  /* 0x0000000000047805 */ /* 0x000fe4000001ff00 */
[----:B------:R-:W-:Y:S02]  /*0250*/  SHF.R.S32.HI R7, RZ, 0x1f, R7 ;  /* 0x0000001fff077819 */ /* 0x000fe40000011407 */
[----:B------:R-:W-:Y:S02]  /*0260*/  LEA R16, P3, R18, UR6, 0x2 ;  /* 0x0000000612107c11 */ /* 0x000fe4000f8610ff */
[----:B------:R-:W-:-:S02]  /*0270*/  IADD3.X R7, R8, R7, R13, P1, P2 ;  /* 0x0000000708077210 */ /* 0x000fc40000fe440d */
[----:B------:R-:W1:Y:S01]  /*0280*/  LDC.64 R12, c[0x0][0x230] ;  /* 0x00008c00ff0c7b82 */ /* 0x000e620000000a00 */
[C---:B------:R-:W-:Y:S02]  /*0290*/  ISETP.GE.AND P2, PT, R11.reuse, 0xe9, PT ;  /* 0x000000e90b00780c */ /* 0x040fe40003f46270 */
[----:B------:R-:W-:Y:S02]  /*02a0*/  ISETP.GT.AND P1, PT, R11, 0xe8, !P0 ;  /* 0x000000e80b00780c */ /* 0x000fe40004724270 */
[----:B------:R-:W-:Y:S01]  /*02b0*/  ISETP.LT.AND P4, PT, R0, 0xf50, !P2 ;  /* 0x00000f500000780c */ /* 0x000fe20005781270 */
[----:B-----5:R-:W-:Y:S01]  /*02c0*/  IMAD.WIDE R24, R25, 0x4, R2 ;  /* 0x0000000419187825 */ /* 0x020fe200078e0202 */
[----:B------:R-:W-:Y:S01]  /*02d0*/  CS2R R2, SRZ ;  /* 0x0000000000027805 */ /* 0x000fe2000001ff00 */
[----:B------:R-:W5:Y:S01]  /*02e0*/  LDC.64 R8, c[0x0][0x238] ;  /* 0x00008e00ff087b82 */ /* 0x000f620000000a00 */
[----:B------:R-:W-:Y:S01]  /*02f0*/  LEA.HI.X R17, R18, UR7, R7, 0x2, P3 ;  /* 0x0000000712117c11 */ /* 0x000fe200098f1407 */
[----:B----4-:R-:W-:Y:S01]  /*0300*/  IMAD.WIDE R22, R11, 0x4, R14 ;  /* 0x000000040b167825 */ /* 0x010fe200078e020e */
[----:B------:R-:W-:-:S02]  /*0310*/  MOV R7, RZ ;  /* 0x000000ff00077202 */ /* 0x000fc40000000f00 */
[----:B------:R-:W-:-:S03]  /*0320*/  CS2R R14, SRZ ;  /* 0x00000000000e7805 */ /* 0x000fc6000001ff00 */
[----:B------:R-:W4:Y:S04]  /*0330*/  @P1 LDG.E.64 R4, desc[UR4][R16.64+-0xe90] ;  /* 0xfff1700410041981 */ /* 0x000f28000c1e1b00 */
[----:B------:R-:W4:Y:S01]  /*0340*/  @P4 LDG.E.64 R2, desc[UR4][R24.64] ;  /* 0x0000000418024981 */ /* 0x000f22000c1e1b00 */
[----:B-1----:R-:W-:-:S03]  /*0350*/  IMAD.WIDE R12, R11, 0x4, R12 ;  /* 0x000000040b0c7825 */ /* 0x002fc600078e020c */
[----:B------:R-:W4:Y:S04]  /*0360*/  @!P0 LDG.E.EL R7, desc[UR4][R22.64] ;  /* 0x0000000416078981 */ /* 0x000f28000c2e1900 */
[----:B------:R-:W4:Y:S01]  /*0370*/  @!P0 LDG.E.EL R14, desc[UR4][R22.64] ;  /* 0x00000004160e8981 */ /* 0x000f22000c2e1900 */
[----:B-----5:R-:W-:Y:S01]  /*0380*/  IMAD.WIDE R8, R11, 0x4, R8 ;  /* 0x000000040b087825 */ /* 0x020fe200078e0208 */
[----:B------:R-:W-:-:S03]  /*0390*/  HFMA2.MMA R11, -RZ, RZ, 0, 0 ;  /* 0x00000000ff0b7435 */ /* 0x000fc600000001ff */
[----:B------:R-:W-:Y:S01]  /*03a0*/  IMAD.MOV.U32 R20, RZ, RZ, RZ ;  /* 0x000000ffff147224 */ /* 0x000fe200078e00ff */
[----:B------:R-:W5:Y:S01]  /*03b0*/  @!P0 LDG.E.EL R15, desc[UR4][R8.64] ;  /* 0x00000004080f8981 */ /* 0x000f62000c2e1900 */
[----:B------:R-:W-:-:S04]  /*03c0*/  IMAD.MOV.U32 R18, RZ, RZ, RZ ;  /* 0x000000ffff127224 */ /* 0x000fc800078e00ff */
[----:B------:R-:W5:Y:S04]  /*03d0*/  @!P0 LDG.E.EL R20, desc[UR4][R12.64] ;  /* 0x000000040c148981 */ /* 0x000f68000c2e1900 */
[----:B------:R1:W5:Y:S04]  /*03e0*/  @!P0 LDG.E.EL R18, desc[UR4][R12.64] ;  /* 0x000000040c128981 */ /* 0x000368000c2e1900 */
[----:B------:R1:W5:Y:S01]  /*03f0*/  @!P0 LDG.E.EL R11, desc[UR4][R8.64] ;  /* 0x00000004080b8981 */ /* 0x000362000c2e1900 */
[----:B------:R-:W-:Y:S01]  /*0400*/  IMAD.MOV.U32 R21, RZ, RZ, 0x3e800000 ;  /* 0x3e800000ff157424 */ /* 0x000fe200078e00ff */
[----:B01----:R-:W0:Y:S08]  /*0410*/  LDC.64 R12, c[0x0][0x240] ;  /* 0x00009000ff0c7b82 */ /* 0x003e300000000a00 */
[----:B------:R-:W1:Y:S01]  /*0420*/  LDC.64 R8, c[0x0][0x248] ;  /* 0x00009200ff087b82 */ /* 0x000e620000000a00 */
[----:B0-----:R-:W-:-:S04]  /*0430*/  IMAD.WIDE R12, R0, 0x4, R12 ;  /* 0x00000004000c7825 */ /* 0x001fc800078e020c */
[----:B-1----:R-:W-:-:S04]  /*0440*/  IMAD.WIDE R8, R0, 0x4, R8 ;  /* 0x0000000400087825 */ /* 0x002fc800078e0208 */
[----:B--2---:R-:W-:-:S04]  /*0450*/  FADD R6, R6, 9.9999997473787516356e-06 ;  /* 0x3727c5ac06067421 */ /* 0x004fc80000000000 */
[----:B------:R-:W0:Y:S01]  /*0460*/  MUFU.SQRT R16, R6 ;  /* 0x0000000600107308 */ /* 0x000e220000002000 */
[----:B---3--:R-:W-:-:S07]  /*0470*/  FADD R10, R10, 9.9999997473787516356e-06 ;  /* 0x3727c5ac0a0a7421 */ /* 0x008fce0000000000 */
[----:B------:R-:W1:Y:S01]  /*0480*/  MUFU.SQRT R17, R10 ;  /* 0x0000000a00117308 */ /* 0x000e620000002000 */
[C---:B0-----:R-:W-:Y:S02]  /*0490*/  FSETP.GT.AND P6, PT, R16.reuse, 8.50705917302346158658e+37, PT ;  /* 0x7e8000001000780b */ /* 0x041fe40003fc4000 */
[----:B------:R-:W-:Y:S02]  /*04a0*/  FSETP.GEU.AND P3, PT, R16, 1.175494350822287508e-38, PT ;  /* 0x008000001000780b */ /* 0x000fe40003f6e000 */
[----:B------:R-:W-:Y:S02]  /*04b0*/  FSEL R19, R21, 1, P6 ;  /* 0x3f80000015137808 */ /* 0x000fe40003000000 */
[----:B-1----:R-:W-:-:S07]  /*04c0*/  FSETP.GT.AND P5, PT, R17, 8.50705917302346158658e+37, PT ;  /* 0x7e8000001100780b */ /* 0x002fce0003fa4000 */
[----:B------:R-:W-:Y:S01]  /*04d0*/  @P6 FMUL R16, R16, 0.25 ;  /* 0x3e80000010106820 */ /* 0x000fe20000400000 */
[----:B------:R-:W-:-:S03]  /*04e0*/  FSETP.GEU.AND P6, PT, R17, 1.175494350822287508e-38, PT ;  /* 0x008000001100780b */ /* 0x000fc60003fce000 */
[----:B------:R-:W-:Y:S02]  /*04f0*/  @!P3 FMUL R16, R16, 16777216 ;  /* 0x4b8000001010b820 */ /* 0x000fe40000400000 */
[----:B------:R-:W-:-:S08]  /*0500*/  @P5 FMUL R17, R17, 0.25 ;  /* 0x3e80000011115820 */ /* 0x000fd00000400000 */
[----:B------:R-:W-:Y:S01]  /*0510*/  @!P6 FMUL R17, R17, 16777216 ;  /* 0x4b8000001111e820 */ /* 0x000fe20000400000 */
[----:B------:R-:W0:Y:S01]  /*0520*/  MUFU.RCP R16, R16 ;  /* 0x0000001000107308 */ /* 0x000e220000001000 */
[----:B------:R-:W-:-:S07]  /*0530*/  FSEL R6, R21, 1, P5 ;  /* 0x3f80000015067808 */ /* 0x000fce0002800000 */
[----:B------:R-:W1:Y:S01]  /*0540*/  MUFU.RCP R17, R17 ;  /* 0x0000001100117308 */ /* 0x000e620000001000 */
[----:B----4-:R-:W-:Y:S02]  /*0550*/  SEL R2, R2, RZ, P4 ;  /* 0x000000ff02027207 */ /* 0x010fe40002000000 */
[----:B------:R-:W-:Y:S01]  /*0560*/  SEL R3, R3, RZ, P4 ;  /* 0x000000ff03037207 */ /* 0x000fe20002000000 */
[----:B------:R-:W-:Y:S01]  /*0570*/  @!P3 FMUL R19, R19, 16777216 ;  /* 0x4b8000001313b820 */ /* 0x000fe20000400000 */
[----:B------:R-:W-:Y:S01]  /*0580*/  @P2 SEL R2, R4, RZ, P1 ;  /* 0x000000ff04022207 */ /* 0x000fe20000800000 */
[----:B------:R-:W-:Y:S01]  /*0590*/  @!P6 FMUL R6, R6, 16777216 ;  /* 0x4b8000000606e820 */ /* 0x000fe20000400000 */
[----:B------:R-:W-:Y:S01]  /*05a0*/  @P2 SEL R3, R5, RZ, P1 ;  /* 0x000000ff05032207 */ /* 0x000fe20000800000 */
[----:B0-----:R-:W-:Y:S02]  /*05b0*/  FMUL R16, R16, R19 ;  /* 0x0000001310107220 */ /* 0x001fe40000400000 */
[----:B------:R-:W-:-:S02]  /*05c0*/  FADD R7, R2, -R7 ;  /* 0x8000000702077221 */ /* 0x000fc40000000000 */
[----:B------:R-:W-:Y:S01]  /*05d0*/  FADD R14, R3, -R14 ;  /* 0x8000000e030e7221 */ /* 0x000fe20000000000 */
[----:B-1----:R-:W-:Y:S01]  /*05e0*/  FMUL R17, R17, R6 ;  /* 0x0000000611117220 */ /* 0x002fe20000400000 */
[----:B------:R-:W-:-:S03]  /*05f0*/  FMUL R16, R7, R16 ;  /* 0x0000001007107220 */ /* 0x000fc60000400000 */
[----:B------:R-:W-:Y:S01]  /*0600*/  FMUL R14, R14, R17 ;  /* 0x000000110e0e7220 */ /* 0x000fe20000400000 */
[----:B-----5:R-:W-:Y:S01]  /*0610*/  FFMA R15, R16, R20, R15 ;  /* 0x00000014100f7223 */ /* 0x020fe2000000000f */
[----:B------:R0:W-:Y:S02]  /*0620*/  @!P0 STG.E.64 desc[UR4][R12.64], R2 ;  /* 0x000000020c008986 */ /* 0x0001e4000c101b04 */
[----:B------:R-:W-:Y:S02]  /*0630*/  FFMA R11, R14, R18, R11 ;  /* 0x000000120e0b7223 */ /* 0x000fe4000000000b */
[----:B------:R-:W-:-:S03]  /*0640*/  FSETP.GEU.AND P1, PT, R15, RZ, PT ;  /* 0x000000ff0f00720b */ /* 0x000fc60003f2e000 */
[----:B------:R-:W-:Y:S02]  /*0650*/  FSETP.GEU.AND P2, PT, R11, RZ, PT ;  /* 0x000000ff0b00720b */ /* 0x000fe40003f4e000 */
[----:B------:R-:W-:Y:S02]  /*0660*/  FSEL R10, R15, RZ, P1 ;  /* 0x000000ff0f0a7208 */ /* 0x000fe40000800000 */
[----:B------:R-:W-:Y:S01]  /*0670*/  FSEL R11, R11, RZ, P2 ;  /* 0x000000ff0b0b7208 */ /* 0x000fe20001000000 */
[----:B0-----:R-:W-:Y:S08]  /*0680*/  @P0 EXIT ;  /* 0x000000000000094d */ /* 0x001ff00003800000 */
[----:B------:R-:W-:Y:S01]  /*0690*/  STG.E.64 desc[UR4][R8.64], R10 ;  /* 0x0000000a08007986 */ /* 0x000fe2000c101b04 */
[----:B------:R-:W-:Y:S05]  /*06a0*/  EXIT ;  /* 0x000000000000794d */ /* 0x000fea0003800000 */
.L_x_0:
[----:B------:R-:W-:-:S00]  /*06b0*/  BRA `(.L_x_0) ;  /* 0xfffffffc00fc7947 */ /* 0x000fc0000383ffff */
[----:B------:R-:W-:-:S00]  /*06c0*/  NOP ;  /* 0x0000000000007918 */ /* 0x000fc00000000000 */
        /* <DEDUP_REMOVED lines=11> */
.L_x_1:


//--------------------- .nv.global.init           --------------------------
	.section	.nv.global.init,"aw",@progbits
.nv.global.init:
	.type		_$_str,@object
	.size		_$_str,(_$_str_$_2 - _$_str)
_$_str:
        /*0000*/ 	.byte	0x5f, 0x5f, 0x43, 0x55, 0x44, 0x41, 0x5f, 0x46, 0x54, 0x5a, 0x00
	.type		_$_str_$_2,@object
	.size		_$_str_$_2,(.L_1 - _$_str_$_2)
_$_str_$_2:
        /*000b*/ 	.byte	0x5f, 0x5f, 0x43, 0x55, 0x44, 0x41, 0x5f, 0x50, 0x52, 0x45, 0x43, 0x5f, 0x53, 0x51, 0x52, 0x54
        /*001b*/ 	.byte	0x00
.L_1:


//--------------------- .nv.constant0.triton_poi_fused__native_batch_norm_legit_no_training_cat_relu_55 --------------------------
	.section	.nv.constant0.triton_poi_fused__native_batch_norm_legit_no_training_cat_relu_55,"a",@progbits
	.sectionflags	@""
	.align	4
.nv.constant0.triton_poi_fused__native_batch_norm_legit_no_training_cat_relu_55:
	.zero		596
